	.headerflags	@"EF_CUDA_TEXMODE_UNIFIED EF_CUDA_64BIT_ADDRESS EF_CUDA_ACCELERATORS EF_CUDA_SM90 EF_CUDA_VIRTUAL_SM(EF_CUDA_SM90)"
	.elftype	@"ET_EXEC"


//--------------------- .nv.info                  --------------------------
	.section	.nv.info,"",@"SHT_CUDA_INFO"
	.align	4


	//----- nvinfo : EIATTR_REGCOUNT
	.align		4
        /*0000*/ 	.byte	0x04, 0x2f
        /*0002*/ 	.short	(.L_1 - .L_0)
	.align		4
.L_0:
        /*0004*/ 	.word	index@(triton_per_fused_native_group_norm_15)
        /*0008*/ 	.word	0x00000020


	//----- nvinfo : EIATTR_MIN_STACK_SIZE
	.align		4
.L_1:
        /*000c*/ 	.byte	0x04, 0x12
        /*000e*/ 	.short	(.L_3 - .L_2)
	.align		4
.L_2:
        /*0010*/ 	.word	index@(triton_per_fused_native_group_norm_15)
        /*0014*/ 	.word	0x00000000


	//----- nvinfo : EIATTR_FRAME_SIZE
	.align		4
.L_3:
        /*0018*/ 	.byte	0x04, 0x11
        /*001a*/ 	.short	(.L_5 - .L_4)
	.align		4
.L_4:
        /*001c*/ 	.word	index@(triton_per_fused_native_group_norm_15)
        /*0020*/ 	.word	0x00000000


	//----- nvinfo : EIATTR_MIN_STACK_SIZE
	.align		4
.L_5:
        /*0024*/ 	.byte	0x04, 0x12
        /*0026*/ 	.short	(.L_7 - .L_6)
	.align		4
.L_6:
        /*0028*/ 	.word	index@(triton_per_fused_native_group_norm_15)
        /*002c*/ 	.word	0x00000000
.L_7:


//--------------------- .nv.info.triton_per_fused_native_group_norm_15 --------------------------
	.section	.nv.info.triton_per_fused_native_group_norm_15,"",@"SHT_CUDA_INFO"
	.sectionflags	@""
	.align	4


	//----- nvinfo : EIATTR_CUDA_API_VERSION
	.align		4
        /*0000*/ 	.byte	0x04, 0x37
        /*0002*/ 	.short	(.L_9 - .L_8)
.L_8:
        /*0004*/ 	.word	0x0000007c


	//----- nvinfo : EIATTR_KPARAM_INFO
	.align		4
.L_9:
        /*0008*/ 	.byte	0x04, 0x17
        /*000a*/ 	.short	(.L_11 - .L_10)
.L_10:
        /*000c*/ 	.word	0x00000000
        /*0010*/ 	.short	0x0005
        /*0012*/ 	.short	0x0024
        /*0014*/ 	.byte	0x00, 0xf0, 0x11, 0x00


	//----- nvinfo : EIATTR_KPARAM_INFO
	.align		4
.L_11:
        /*0018*/ 	.byte	0x04, 0x17
        /*001a*/ 	.short	(.L_13 - .L_12)
.L_12:
        /*001c*/ 	.word	0x00000000
        /*0020*/ 	.short	0x0004
        /*0022*/ 	.short	0x0020
        /*0024*/ 	.byte	0x00, 0xf0, 0x11, 0x00


	//----- nvinfo : EIATTR_KPARAM_INFO
	.align		4
.L_13:
        /*0028*/ 	.byte	0x04, 0x17
        /*002a*/ 	.short	(.L_15 - .L_14)
.L_14:
        /*002c*/ 	.word	0x00000000
        /*0030*/ 	.short	0x0003
        /*0032*/ 	.short	0x0018
        /*0034*/ 	.byte	0x00, 0xf4, 0x21, 0x00


	//----- nvinfo : EIATTR_KPARAM_INFO
	.align		4
.L_15:
        /*0038*/ 	.byte	0x04, 0x17
        /*003a*/ 	.short	(.L_17 - .L_16)
.L_16:
        /*003c*/ 	.word	0x00000000
        /*0040*/ 	.short	0x0002
        /*0042*/ 	.short	0x0010
        /*0044*/ 	.byte	0x00, 0xf4, 0x21, 0x00


	//----- nvinfo : EIATTR_KPARAM_INFO
	.align		4
.L_17:
        /*0048*/ 	.byte	0x04, 0x17
        /*004a*/ 	.short	(.L_19 - .L_18)
.L_18:
        /*004c*/ 	.word	0x00000000
        /*0050*/ 	.short	0x0001
        /*0052*/ 	.short	0x0008
        /*0054*/ 	.byte	0x00, 0xf4, 0x21, 0x00


	//----- nvinfo : EIATTR_KPARAM_INFO
	.align		4
.L_19:
        /*0058*/ 	.byte	0x04, 0x17
        /*005a*/ 	.short	(.L_21 - .L_20)
.L_20:
        /*005c*/ 	.word	0x00000000
        /*0060*/ 	.short	0x0000
        /*0062*/ 	.short	0x0000
        /*0064*/ 	.byte	0x00, 0xf4, 0x21, 0x00


	//----- nvinfo : EIATTR_SPARSE_MMA_MASK
	.align		4
.L_21:
        /*0068*/ 	.byte	0x03, 0x50
        /*006a*/ 	.short	0x0000


	//----- nvinfo : EIATTR_MAXREG_COUNT
	.align		4
        /*006c*/ 	.byte	0x03, 0x1b
        /*006e*/ 	.short	0x00ff


	//----- nvinfo : EIATTR_COOP_GROUP_MASK_REGIDS
	.align		4
        /*0070*/ 	.byte	0x04, 0x29
        /*0072*/ 	.short	(.L_23 - .L_22)


	//   ....[0]....
.L_22:
        /*0074*/ 	.word	0xffffffff


	//   ....[1]....
        /*0078*/ 	.word	0xffffffff


	//   ....[2]....
        /*007c*/ 	.word	0xffffffff


	//   ....[3]....
        /*0080*/ 	.word	0xffffffff


	//   ....[4]....
        /*0084*/ 	.word	0xffffffff


	//   ....[5]....
        /*0088*/ 	.word	0xffffffff


	//----- nvinfo : EIATTR_COOP_GROUP_INSTR_OFFSETS
	.align		4
.L_23:
        /*008c*/ 	.byte	0x04, 0x28
        /*008e*/ 	.short	(.L_25 - .L_24)


	//   ....[0]....
.L_24:
        /*0090*/ 	.word	0x00000b90


	//   ....[1]....
        /*0094*/ 	.word	0x00000bb0


	//   ....[2]....
        /*0098*/ 	.word	0x00000be0


	//   ....[3]....
        /*009c*/ 	.word	0x00000eb0


	//   ....[4]....
        /*00a0*/ 	.word	0x00000ed0


	//   ....[5]....
        /*00a4*/ 	.word	0x00000ef0


	//----- nvinfo : EIATTR_EXIT_INSTR_OFFSETS
	.align		4
.L_25:
        /*00a8*/ 	.byte	0x04, 0x1c
        /*00aa*/ 	.short	(.L_27 - .L_26)


	//   ....[0]....
.L_26:
        /*00ac*/ 	.word	0x00000fb0


	//   ....[1]....
        /*00b0*/ 	.word	0x00000fe0


	//----- nvinfo : EIATTR_REQNTID
	.align		4
.L_27:
        /*00b4*/ 	.byte	0x04, 0x10
        /*00b6*/ 	.short	(.L_29 - .L_28)
.L_28:
        /*00b8*/ 	.word	0x00000100
        /*00bc*/ 	.word	0x00000001
        /*00c0*/ 	.word	0x00000001


	//----- nvinfo : EIATTR_CBANK_PARAM_SIZE
	.align		4
.L_29:
        /*00c4*/ 	.byte	0x03, 0x19
        /*00c6*/ 	.short	0x0028


	//----- nvinfo : EIATTR_PARAM_CBANK
	.align		4
        /*00c8*/ 	.byte	0x04, 0x0a
        /*00ca*/ 	.short	(.L_31 - .L_30)
	.align		4
.L_30:
        /*00cc*/ 	.word	index@(.nv.constant0.triton_per_fused_native_group_norm_15)
        /*00d0*/ 	.short	0x0210
        /*00d2*/ 	.short	0x0028


	//----- nvinfo : EIATTR_SW_WAR
	.align		4
.L_31:
        /*00d4*/ 	.byte	0x04, 0x36
        /*00d6*/ 	.short	(.L_33 - .L_32)
.L_32:
        /*00d8*/ 	.word	0x00000008
.L_33:


//--------------------- .nv.callgraph             --------------------------
	.section	.nv.callgraph,"",@"SHT_CUDA_CALLGRAPH"
	.align	4
	.sectionentsize	8
	.align		4
        /*0000*/ 	.word	0x00000000
	.align		4
        /*0004*/ 	.word	0xffffffff
	.align		4
        /*0008*/ 	.word	0x00000000
	.align		4
        /*000c*/ 	.word	0xfffffffe
	.align		4
        /*0010*/ 	.word	0x00000000
	.align		4
        /*0014*/ 	.word	0xfffffffd
	.align		4
        /*0018*/ 	.word	0x00000000
	.align		4
        /*001c*/ 	.word	0xfffffffc


//--------------------- .text.triton_per_fused_native_group_norm_15 --------------------------
	.section	.text.triton_per_fused_native_group_norm_15,"ax",@progbits
	.sectionflags	@"SHF_BARRIERS=1"
	.align	128
        .global         triton_per_fused_native_group_norm_15
        .type           triton_per_fused_native_group_norm_15,@function
        .size           triton_per_fused_native_group_norm_15,(.L_x_1 - triton_per_fused_native_group_norm_15)
        .other          triton_per_fused_native_group_norm_15,@"STO_CUDA_ENTRY STV_DEFAULT"
triton_per_fused_native_group_norm_15:
.text.triton_per_fused_native_group_norm_15:
[----:B------:R-:W0:Y:S01]  /*0000*/  LDC R1, c[0x0][0x28] ;  /* 0x00000a00ff017b82 */ /* 0x000e220000000800 */
[----:B------:R-:W1:Y:S01]  /*0010*/  S2R R8, SR_TID.X ;  /* 0x0000000000087919 */ /* 0x000e620000002100 */
[----:B------:R-:W-:Y:S01]  /*0020*/  ULDC.64 UR6, c[0x0][0x208] ;  /* 0x0000820000067ab9 */ /* 0x000fe20000000a00 */
[----:B------:R-:W2:Y:S01]  /*0030*/  S2R R7, SR_CTAID.X ;  /* 0x0000000000077919 */ /* 0x000ea20000002500 */
[----:B-1----:R-:W-:Y:S02]  /*0040*/  LOP3.LUT R0, R8, 0x1f, RZ, 0xc0, !PT ;  /* 0x0000001f08007812 */ /* 0x002fe400078ec0ff */
[----:B------:R-:W-:-:S03]  /*0050*/  SHF.R.U32.HI R8, RZ, 0x5, R8 ;  /* 0x00000005ff087819 */ /* 0x000fc60000011608 */
[----:B--2---:R-:W-:Y:S01]  /*0060*/  IMAD R0, R7, 0x20, R0 ;  /* 0x0000002007007824 */ /* 0x004fe200078e0200 */
[----:B------:R-:W-:-:S04]  /*0070*/  SHF.R.S32.HI R7, RZ, 0x1a, R7 ;  /* 0x0000001aff077819 */ /* 0x000fc80000011407 */
[----:B------:R-:W-:Y:S02]  /*0080*/  SHF.R.S32.HI R5, RZ, 0x1f, R0 ;  /* 0x0000001fff057819 */ /* 0x000fe40000011400 */
[----:B------:R-:W-:Y:S02]  /*0090*/  SGXT R7, R7, 0x1 ;  /* 0x000000010707781a */ /* 0x000fe40000000200 */
[-C--:B------:R-:W-:Y:S02]  /*00a0*/  LEA.HI R4, R5, R0.reuse, RZ, 0x4 ;  /* 0x0000000005047211 */ /* 0x080fe400078f20ff */
[----:B------:R-:W-:Y:S02]  /*00b0*/  LEA.HI R7, R7, R0, RZ, 0xa ;  /* 0x0000000007077211 */ /* 0x000fe400078f50ff */
[--C-:B------:R-:W-:Y:S02]  /*00c0*/  SHF.R.S32.HI R5, RZ, 0x4, R4.reuse ;  /* 0x00000004ff057819 */ /* 0x100fe40000011404 */
[----:B------:R-:W-:-:S04]  /*00d0*/  SHF.R.S32.HI R6, RZ, 0x1f, R4 ;  /* 0x0000001fff067819 */ /* 0x000fc80000011404 */
[----:B------:R-:W-:-:S04]  /*00e0*/  LEA.HI R6, R6, R5, RZ, 0x6 ;  /* 0x0000000506067211 */ /* 0x000fc800078f30ff */
[----:B------:R-:W-:-:S05]  /*00f0*/  LOP3.LUT R6, R6, 0x1ffffc0, RZ, 0xc0, !PT ;  /* 0x01ffffc006067812 */ /* 0x000fca00078ec0ff */
[----:B------:R-:W-:Y:S01]  /*0100*/  IMAD.IADD R6, R5, 0x1, -R6 ;  /* 0x0000000105067824 */ /* 0x000fe200078e0a06 */
[----:B------:R-:W-:-:S04]  /*0110*/  SGXT.U32 R5, R8, 0x3 ;  /* 0x000000030805781a */ /* 0x000fc80000000000 */
[----:B------:R-:W-:Y:S02]  /*0120*/  SHF.L.U32 R8, R6, 0x7, RZ ;  /* 0x0000000706087819 */ /* 0x000fe400000006ff */
[----:B------:R-:W-:Y:S01]  /*0130*/  SHF.R.S32.HI R9, RZ, 0x18, R6 ;  /* 0x00000018ff097819 */ /* 0x000fe20000011406 */
[----:B------:R-:W-:Y:S01]  /*0140*/  IMAD.SHL.U32 R6, R7, 0x80, RZ ;  /* 0x0000008007067824 */ /* 0x000fe200078e00ff */
[----:B------:R-:W-:Y:S02]  /*0150*/  LOP3.LUT R7, R4, 0x1ffffff0, RZ, 0xc0, !PT ;  /* 0x1ffffff004077812 */ /* 0x000fe400078ec0ff */
[----:B------:R-:W-:Y:S02]  /*0160*/  LOP3.LUT R5, R8, R5, RZ, 0xfc, !PT ;  /* 0x0000000508057212 */ /* 0x000fe400078efcff */
[----:B------:R-:W-:Y:S02]  /*0170*/  SGXT R4, R9, 0x1 ;  /* 0x000000010904781a */ /* 0x000fe40000000200 */
[----:B------:R-:W-:Y:S01]  /*0180*/  LOP3.LUT R9, R6, 0xfffe0000, RZ, 0xc0, !PT ;  /* 0xfffe000006097812 */ /* 0x000fe200078ec0ff */
[----:B------:R-:W-:Y:S01]  /*0190*/  IMAD.IADD R6, R0, 0x1, -R7 ;  /* 0x0000000100067824 */ /* 0x000fe200078e0a07 */
[----:B------:R-:W-:-:S02]  /*01a0*/  LEA.HI R7, R4, R5, RZ, 0xa ;  /* 0x0000000504077211 */ /* 0x000fc400078f50ff */
[----:B------:R-:W-:Y:S02]  /*01b0*/  LOP3.LUT R27, R5, 0x8, RZ, 0xfc, !PT ;  /* 0x00000008051b7812 */ /* 0x000fe400078efcff */
[----:B------:R-:W-:Y:S02]  /*01c0*/  LEA R6, R6, R9, 0x3 ;  /* 0x0000000906067211 */ /* 0x000fe400078e18ff */
[C---:B------:R-:W-:Y:S02]  /*01d0*/  LOP3.LUT R8, R7.reuse, 0x1fffc00, RZ, 0xc0, !PT ;  /* 0x01fffc0007087812 */ /* 0x040fe400078ec0ff */
[----:B------:R-:W-:Y:S02]  /*01e0*/  LEA.HI.SX32 R11, R7, R6, 0x16 ;  /* 0x00000006070b7211 */ /* 0x000fe400078fb2ff */
[----:B------:R-:W-:Y:S01]  /*01f0*/  LEA.HI R17, R4, R27, RZ, 0xa ;  /* 0x0000001b04117211 */ /* 0x000fe200078f50ff */
[C---:B------:R-:W-:Y:S01]  /*0200*/  IMAD.IADD R8, R5.reuse, 0x1, -R8 ;  /* 0x0000000105087824 */ /* 0x040fe200078e0a08 */
[----:B------:R-:W-:-:S02]  /*0210*/  LOP3.LUT R29, R5, 0x20, RZ, 0xfc, !PT ;  /* 0x00000020051d7812 */ /* 0x000fc400078efcff */
[----:B------:R-:W-:Y:S01]  /*0220*/  LOP3.LUT R9, R5, 0x18, RZ, 0xfc, !PT ;  /* 0x0000001805097812 */ /* 0x000fe200078efcff */
[----:B------:R-:W-:Y:S01]  /*0230*/  IMAD R11, R8, 0x80, R11 ;  /* 0x00000080080b7824 */ /* 0x000fe200078e020b */
[----:B------:R-:W-:Y:S02]  /*0240*/  LOP3.LUT R8, R17, 0x1fffc00, RZ, 0xc0, !PT ;  /* 0x01fffc0011087812 */ /* 0x000fe400078ec0ff */
[C---:B------:R-:W-:Y:S02]  /*0250*/  LEA.HI R7, R4.reuse, R29, RZ, 0xa ;  /* 0x0000001d04077211 */ /* 0x040fe400078f50ff */
[----:B------:R-:W-:Y:S02]  /*0260*/  IADD3 R27, R27, -R8, RZ ;  /* 0x800000081b1b7210 */ /* 0x000fe40007ffe0ff */
[----:B------:R-:W-:Y:S02]  /*0270*/  LEA.HI R19, R4, R9, RZ, 0xa ;  /* 0x0000000904137211 */ /* 0x000fe400078f50ff */
[----:B------:R-:W-:-:S02]  /*0280*/  LOP3.LUT R8, R7, 0x1fffc00, RZ, 0xc0, !PT ;  /* 0x01fffc0007087812 */ /* 0x000fc400078ec0ff */
[C---:B------:R-:W-:Y:S02]  /*0290*/  LOP3.LUT R25, R5.reuse, 0x30, RZ, 0xfc, !PT ;  /* 0x0000003005197812 */ /* 0x040fe400078efcff */
[----:B------:R-:W-:Y:S02]  /*02a0*/  LOP3.LUT R23, R5, 0x10, RZ, 0xfc, !PT ;  /* 0x0000001005177812 */ /* 0x000fe400078efcff */
[----:B------:R-:W-:Y:S02]  /*02b0*/  LOP3.LUT R18, R19, 0x1fffc00, RZ, 0xc0, !PT ;  /* 0x01fffc0013127812 */ /* 0x000fe400078ec0ff */
[----:B------:R-:W-:Y:S02]  /*02c0*/  IADD3 R29, R29, -R8, RZ ;  /* 0x800000081d1d7210 */ /* 0x000fe40007ffe0ff */
[C---:B------:R-:W-:Y:S01]  /*02d0*/  LEA.HI R8, R4.reuse, R25, RZ, 0xa ;  /* 0x0000001904087211 */ /* 0x040fe200078f50ff */
[----:B------:R-:W-:Y:S01]  /*02e0*/  IMAD.IADD R18, R9, 0x1, -R18 ;  /* 0x0000000109127824 */ /* 0x000fe200078e0a12 */
[----:B------:R-:W-:-:S02]  /*02f0*/  LEA.HI R21, R4, R23, RZ, 0xa ;  /* 0x0000001704157211 */ /* 0x000fc400078f50ff */
[C---:B------:R-:W-:Y:S02]  /*0300*/  LOP3.LUT R15, R5.reuse, 0x28, RZ, 0xfc, !PT ;  /* 0x00000028050f7812 */ /* 0x040fe400078efcff */
[----:B------:R-:W-:Y:S02]  /*0310*/  LOP3.LUT R12, R5, 0x40, RZ, 0xfc, !PT ;  /* 0x00000040050c7812 */ /* 0x000fe400078efcff */
[----:B------:R-:W-:Y:S02]  /*0320*/  LOP3.LUT R20, R8, 0x1fffc00, RZ, 0xc0, !PT ;  /* 0x01fffc0008147812 */ /* 0x000fe400078ec0ff */
[----:B------:R-:W-:Y:S02]  /*0330*/  LOP3.LUT R10, R21, 0x1fffc00, RZ, 0xc0, !PT ;  /* 0x01fffc00150a7812 */ /* 0x000fe400078ec0ff */
[C---:B------:R-:W-:Y:S01]  /*0340*/  LEA.HI R9, R4.reuse, R15, RZ, 0xa ;  /* 0x0000000f04097211 */ /* 0x040fe200078f50ff */
[----:B------:R-:W-:Y:S01]  /*0350*/  IMAD.IADD R25, R25, 0x1, -R20 ;  /* 0x0000000119197824 */ /* 0x000fe200078e0a14 */
[----:B------:R-:W-:Y:S01]  /*0360*/  LEA.HI R13, R4, R12, RZ, 0xa ;  /* 0x0000000c040d7211 */ /* 0x000fe200078f50ff */
[----:B------:R-:W-:Y:S01]  /*0370*/  IMAD.IADD R23, R23, 0x1, -R10 ;  /* 0x0000000117177824 */ /* 0x000fe200078e0a0a */
[----:B------:R-:W-:-:S02]  /*0380*/  LOP3.LUT R16, R5, 0x38, RZ, 0xfc, !PT ;  /* 0x0000003805107812 */ /* 0x000fc400078efcff */
[----:B------:R-:W-:Y:S02]  /*0390*/  LOP3.LUT R14, R9, 0x1fffc00, RZ, 0xc0, !PT ;  /* 0x01fffc00090e7812 */ /* 0x000fe400078ec0ff */
[----:B------:R-:W-:Y:S02]  /*03a0*/  LOP3.LUT R20, R13, 0x1fffc00, RZ, 0xc0, !PT ;  /* 0x01fffc000d147812 */ /* 0x000fe400078ec0ff */
[----:B------:R-:W-:Y:S01]  /*03b0*/  LEA.HI R10, R4, R16, RZ, 0xa ;  /* 0x00000010040a7211 */ /* 0x000fe200078f50ff */
[----:B------:R-:W-:Y:S01]  /*03c0*/  IMAD.IADD R15, R15, 0x1, -R14 ;  /* 0x000000010f0f7824 */ /* 0x000fe200078e0a0e */
[-C--:B------:R-:W-:Y:S01]  /*03d0*/  LEA.HI.SX32 R22, R17, R6.reuse, 0x16 ;  /* 0x0000000611167211 */ /* 0x080fe200078fb2ff */
[----:B------:R-:W-:Y:S01]  /*03e0*/  IMAD.IADD R17, R12, 0x1, -R20 ;  /* 0x000000010c117824 */ /* 0x000fe200078e0a14 */
[----:B------:R-:W-:Y:S02]  /*03f0*/  LOP3.LUT R14, R10, 0x1fffc00, RZ, 0xc0, !PT ;  /* 0x01fffc000a0e7812 */ /* 0x000fe400078ec0ff */
[----:B------:R-:W-:Y:S01]  /*0400*/  LEA.HI.SX32 R12, R21, R6, 0x16 ;  /* 0x00000006150c7211 */ /* 0x000fe200078fb2ff */
[----:B------:R-:W-:Y:S01]  /*0410*/  IMAD R27, R27, 0x80, R22 ;  /* 0x000000801b1b7824 */ /* 0x000fe200078e0216 */
[----:B------:R-:W-:-:S02]  /*0420*/  LOP3.LUT R21, R5, 0x48, RZ, 0xfc, !PT ;  /* 0x0000004805157812 */ /* 0x000fc400078efcff */
[----:B------:R-:W-:Y:S02]  /*0430*/  IADD3 R16, R16, -R14, RZ ;  /* 0x8000000e10107210 */ /* 0x000fe40007ffe0ff */
[----:B------:R-:W-:Y:S02]  /*0440*/  LEA.HI.SX32 R14, R7, R6, 0x16 ;  /* 0x00000006070e7211 */ /* 0x000fe400078fb2ff */
[----:B------:R-:W-:Y:S02]  /*0450*/  LEA R23, R23, R12, 0x7 ;  /* 0x0000000c17177211 */ /* 0x000fe400078e38ff */
[----:B------:R-:W-:Y:S01]  /*0460*/  LEA.HI R7, R4, R21, RZ, 0xa ;  /* 0x0000001504077211 */ /* 0x000fe200078f50ff */
[----:B------:R-:W-:Y:S01]  /*0470*/  IMAD R29, R29, 0x80, R14 ;  /* 0x000000801d1d7824 */ /* 0x000fe200078e020e */
[----:B------:R-:W-:Y:S02]  /*0480*/  LOP3.LUT R12, R5, 0x50, RZ, 0xfc, !PT ;  /* 0x00000050050c7812 */ /* 0x000fe400078efcff */
[----:B------:R-:W-:-:S02]  /*0490*/  LEA.HI.SX32 R19, R19, R6, 0x16 ;  /* 0x0000000613137211 */ /* 0x000fc400078fb2ff */
[----:B------:R-:W-:Y:S02]  /*04a0*/  LOP3.LUT R22, R7, 0x1fffc00, RZ, 0xc0, !PT ;  /* 0x01fffc0007167812 */ /* 0x000fe400078ec0ff */
[----:B------:R-:W-:Y:S01]  /*04b0*/  LEA.HI R14, R4, R12, RZ, 0xa ;  /* 0x0000000c040e7211 */ /* 0x000fe200078f50ff */
[----:B------:R-:W-:Y:S01]  /*04c0*/  IMAD R18, R18, 0x80, R19 ;  /* 0x0000008012127824 */ /* 0x000fe200078e0213 */
[----:B------:R-:W-:Y:S02]  /*04d0*/  LOP3.LUT R20, R5, 0x58, RZ, 0xfc, !PT ;  /* 0x0000005805147812 */ /* 0x000fe400078efcff */
[----:B------:R-:W-:Y:S02]  /*04e0*/  IADD3 R19, R21, -R22, RZ ;  /* 0x8000001615137210 */ /* 0x000fe40007ffe0ff */
[----:B------:R-:W-:Y:S02]  /*04f0*/  LOP3.LUT R21, R14, 0x1fffc00, RZ, 0xc0, !PT ;  /* 0x01fffc000e157812 */ /* 0x000fe400078ec0ff */
[----:B------:R-:W-:-:S02]  /*0500*/  LEA.HI.SX32 R24, R9, R6, 0x16 ;  /* 0x0000000609187211 */ /* 0x000fc400078fb2ff */
[----:B------:R-:W-:Y:S01]  /*0510*/  LEA.HI R9, R4, R20, RZ, 0xa ;  /* 0x0000001404097211 */ /* 0x000fe200078f50ff */
[----:B------:R-:W-:Y:S01]  /*0520*/  IMAD.IADD R21, R12, 0x1, -R21 ;  /* 0x000000010c157824 */ /* 0x000fe200078e0a15 */
[-C--:B------:R-:W-:Y:S01]  /*0530*/  LEA.HI.SX32 R10, R10, R6.reuse, 0x16 ;  /* 0x000000060a0a7211 */ /* 0x080fe200078fb2ff */
[----:B------:R-:W-:Y:S01]  /*0540*/  IMAD R15, R15, 0x80, R24 ;  /* 0x000000800f0f7824 */ /* 0x000fe200078e0218 */
[----:B------:R-:W-:Y:S02]  /*0550*/  LOP3.LUT R12, R9, 0x1fffc00, RZ, 0xc0, !PT ;  /* 0x01fffc00090c7812 */ /* 0x000fe400078ec0ff */
[-C--:B------:R-:W-:Y:S01]  /*0560*/  LEA.HI.SX32 R22, R8, R6.reuse, 0x16 ;  /* 0x0000000608167211 */ /* 0x080fe200078fb2ff */
[----:B------:R-:W-:Y:S01]  /*0570*/  IMAD R16, R16, 0x80, R10 ;  /* 0x0000008010107824 */ /* 0x000fe200078e020a */
[----:B------:R-:W-:Y:S02]  /*0580*/  IADD3 R8, R20, -R12, RZ ;  /* 0x8000000c14087210 */ /* 0x000fe40007ffe0ff */
[-C--:B------:R-:W-:Y:S01]  /*0590*/  LEA.HI.SX32 R10, R13, R6.reuse, 0x16 ;  /* 0x000000060d0a7211 */ /* 0x080fe200078fb2ff */
[----:B------:R-:W-:Y:S01]  /*05a0*/  IMAD R25, R25, 0x80, R22 ;  /* 0x0000008019197824 */ /* 0x000fe200078e0216 */
[----:B------:R-:W1:Y:S01]  /*05b0*/  LDC.64 R12, c[0x0][0x210] ;  /* 0x00008400ff0c7b82 */ /* 0x000e620000000a00 */
[----:B------:R-:W-:-:S02]  /*05c0*/  LEA.HI.SX32 R14, R14, R6, 0x16 ;  /* 0x000000060e0e7211 */ /* 0x000fc400078fb2ff */
[----:B------:R-:W-:Y:S02]  /*05d0*/  LEA R17, R17, R10, 0x7 ;  /* 0x0000000a11117211 */ /* 0x000fe400078e38ff */
[----:B------:R-:W-:Y:S01]  /*05e0*/  LOP3.LUT R10, R5, 0x60, RZ, 0xfc, !PT ;  /* 0x00000060050a7812 */ /* 0x000fe200078efcff */
[----:B------:R-:W-:Y:S01]  /*05f0*/  IMAD R21, R21, 0x80, R14 ;  /* 0x0000008015157824 */ /* 0x000fe200078e020e */
[-C--:B------:R-:W-:Y:S02]  /*0600*/  LEA.HI.SX32 R20, R7, R6.reuse, 0x16 ;  /* 0x0000000607147211 */ /* 0x080fe400078fb2ff */
[----:B------:R-:W-:Y:S02]  /*0610*/  LEA.HI.SX32 R7, R9, R6, 0x16 ;  /* 0x0000000609077211 */ /* 0x000fe400078fb2ff */
[----:B------:R-:W-:Y:S01]  /*0620*/  LEA.HI R14, R4, R10, RZ, 0xa ;  /* 0x0000000a040e7211 */ /* 0x000fe200078f50ff */
[----:B------:R-:W-:Y:S01]  /*0630*/  IMAD R19, R19, 0x80, R20 ;  /* 0x0000008013137824 */ /* 0x000fe200078e0214 */
[----:B------:R-:W-:-:S02]  /*0640*/  LOP3.LUT R9, R5, 0x68, RZ, 0xfc, !PT ;  /* 0x0000006805097812 */ /* 0x000fc400078efcff */
[----:B------:R-:W-:Y:S02]  /*0650*/  LEA R7, R8, R7, 0x7 ;  /* 0x0000000708077211 */ /* 0x000fe400078e38ff */
[----:B------:R-:W-:Y:S02]  /*0660*/  LOP3.LUT R8, R14, 0x1fffc00, RZ, 0xc0, !PT ;  /* 0x01fffc000e087812 */ /* 0x000fe400078ec0ff */
[----:B------:R-:W-:Y:S02]  /*0670*/  LEA.HI R20, R4, R9, RZ, 0xa ;  /* 0x0000000904147211 */ /* 0x000fe400078f50ff */
[-C--:B------:R-:W-:Y:S01]  /*0680*/  LEA.HI.SX32 R14, R14, R6.reuse, 0x16 ;  /* 0x000000060e0e7211 */ /* 0x080fe200078fb2ff */
[----:B------:R-:W-:Y:S01]  /*0690*/  IMAD.IADD R8, R10, 0x1, -R8 ;  /* 0x000000010a087824 */ /* 0x000fe200078e0a08 */
[C---:B------:R-:W-:Y:S01]  /*06a0*/  LOP3.LUT R10, R20.reuse, 0x1fffc00, RZ, 0xc0, !PT ;  /* 0x01fffc00140a7812 */ /* 0x040fe200078ec0ff */
[----:B-1----:R-:W-:Y:S01]  /*06b0*/  IMAD.WIDE R22, R23, 0x4, R12 ;  /* 0x0000000417167825 */ /* 0x002fe200078e020c */
[----:B------:R-:W-:-:S02]  /*06c0*/  LEA.HI.SX32 R20, R20, R6, 0x16 ;  /* 0x0000000614147211 */ /* 0x000fc400078fb2ff */
[----:B------:R-:W-:Y:S01]  /*06d0*/  LEA R8, R8, R14, 0x7 ;  /* 0x0000000e08087211 */ /* 0x000fe200078e38ff */
[----:B------:R-:W-:Y:S02]  /*06e0*/  IMAD.IADD R9, R9, 0x1, -R10 ;  /* 0x0000000109097824 */ /* 0x000fe400078e0a0a */
[--C-:B------:R-:W-:Y:S01]  /*06f0*/  IMAD.WIDE R10, R11, 0x4, R12.reuse ;  /* 0x000000040b0a7825 */ /* 0x100fe200078e020c */
[----:B------:R-:W-:Y:S01]  /*0700*/  LOP3.LUT R14, R5, 0x70, RZ, 0xfc, !PT ;  /* 0x00000070050e7812 */ /* 0x000fe200078efcff */
[----:B------:R1:W2:Y:S02]  /*0710*/  LDG.E.EL R22, desc[UR6][R22.64] ;  /* 0x0000000616167981 */ /* 0x0002a4000c2e1900 */
[--C-:B------:R-:W-:Y:S02]  /*0720*/  IMAD.WIDE R26, R27, 0x4, R12.reuse ;  /* 0x000000041b1a7825 */ /* 0x100fe400078e020c */
[----:B------:R-:W3:Y:S02]  /*0730*/  LDG.E.EL R10, desc[UR6][R10.64] ;  /* 0x000000060a0a7981 */ /* 0x000ee4000c2e1900 */
[----:B------:R-:W-:Y:S01]  /*0740*/  IMAD.WIDE R28, R29, 0x4, R12 ;  /* 0x000000041d1c7825 */ /* 0x000fe200078e020c */
[----:B-1----:R-:W-:-:S03]  /*0750*/  LEA.HI R23, R4, R14, RZ, 0xa ;  /* 0x0000000e04177211 */ /* 0x002fc600078f50ff */
[----:B------:R-:W-:Y:S02]  /*0760*/  IMAD.WIDE R24, R25, 0x4, R12 ;  /* 0x0000000419187825 */ /* 0x000fe400078e020c */
[----:B------:R-:W4:Y:S02]  /*0770*/  LDG.E.EL R28, desc[UR6][R28.64] ;  /* 0x000000061c1c7981 */ /* 0x000f24000c2e1900 */
[----:B------:R-:W-:Y:S02]  /*0780*/  IMAD R9, R9, 0x80, R20 ;  /* 0x0000008009097824 */ /* 0x000fe400078e0214 */
[----:B------:R1:W3:Y:S04]  /*0790*/  LDG.E.EL R11, desc[UR6][R26.64] ;  /* 0x000000061a0b7981 */ /* 0x0002e8000c2e1900 */
[----:B------:R-:W5:Y:S01]  /*07a0*/  LDG.E.EL R24, desc[UR6][R24.64] ;  /* 0x0000000618187981 */ /* 0x000f62000c2e1900 */
[----:B-1----:R-:W-:Y:S01]  /*07b0*/  IMAD.WIDE R26, R18, 0x4, R12 ;  /* 0x00000004121a7825 */ /* 0x002fe200078e020c */
[----:B------:R-:W-:-:S05]  /*07c0*/  LOP3.LUT R18, R23, 0x1fffc00, RZ, 0xc0, !PT ;  /* 0x01fffc0017127812 */ /* 0x000fca00078ec0ff */
[----:B------:R1:W4:Y:S02]  /*07d0*/  LDG.E.EL R26, desc[UR6][R26.64] ;  /* 0x000000061a1a7981 */ /* 0x000324000c2e1900 */
[----:B-1----:R-:W-:Y:S02]  /*07e0*/  IMAD.IADD R27, R14, 0x1, -R18 ;  /* 0x000000010e1b7824 */ /* 0x002fe400078e0a12 */
[----:B------:R-:W-:-:S05]  /*07f0*/  IMAD.WIDE R14, R15, 0x4, R12 ;  /* 0x000000040f0e7825 */ /* 0x000fca00078e020c */
[----:B------:R1:W5:Y:S01]  /*0800*/  LDG.E.EL R29, desc[UR6][R14.64] ;  /* 0x000000060e1d7981 */ /* 0x000362000c2e1900 */
[----:B------:R-:W-:-:S04]  /*0810*/  IMAD.WIDE R18, R19, 0x4, R12 ;  /* 0x0000000413127825 */ /* 0x000fc800078e020c */
[--C-:B------:R-:W-:Y:S02]  /*0820*/  IMAD.WIDE R20, R21, 0x4, R12.reuse ;  /* 0x0000000415147825 */ /* 0x100fe400078e020c */
[----:B------:R-:W5:Y:S02]  /*0830*/  LDG.E.EL R18, desc[UR6][R18.64] ;  /* 0x0000000612127981 */ /* 0x000f64000c2e1900 */
[--C-:B-1----:R-:W-:Y:S02]  /*0840*/  IMAD.WIDE R14, R16, 0x4, R12.reuse ;  /* 0x00000004100e7825 */ /* 0x102fe400078e020c */
[----:B------:R-:W5:Y:S02]  /*0850*/  LDG.E.EL R20, desc[UR6][R20.64] ;  /* 0x0000000614147981 */ /* 0x000f64000c2e1900 */
[----:B------:R-:W-:Y:S02]  /*0860*/  IMAD.WIDE R16, R17, 0x4, R12 ;  /* 0x0000000411107825 */ /* 0x000fe400078e020c */
[----:B------:R-:W5:Y:S04]  /*0870*/  LDG.E.EL R14, desc[UR6][R14.64] ;  /* 0x000000060e0e7981 */ /* 0x000f68000c2e1900 */
[----:B------:R1:W5:Y:S01]  /*0880*/  LDG.E.EL R16, desc[UR6][R16.64] ;  /* 0x0000000610107981 */ /* 0x000362000c2e1900 */
[----:B0-----:R-:W-:-:S02]  /*0890*/  LEA.HI.SX32 R25, R23, R6, 0x16 ;  /* 0x0000000617197211 */ /* 0x001fc400078fb2ff */
[----:B-1----:R-:W-:-:S04]  /*08a0*/  LOP3.LUT R17, R5, 0x78, RZ, 0xfc, !PT ;  /* 0x0000007805117812 */ /* 0x002fc800078efcff */
[----:B------:R-:W-:Y:S01]  /*08b0*/  LEA.HI R15, R4, R17, RZ, 0xa ;  /* 0x00000011040f7211 */ /* 0x000fe200078f50ff */
[----:B------:R-:W-:-:S03]  /*08c0*/  IMAD.WIDE R4, R7, 0x4, R12 ;  /* 0x0000000407047825 */ /* 0x000fc600078e020c */
[C---:B------:R-:W-:Y:S01]  /*08d0*/  LEA.HI.SX32 R23, R15.reuse, R6, 0x16 ;  /* 0x000000060f177211 */ /* 0x040fe200078fb2ff */
[--C-:B------:R-:W-:Y:S01]  /*08e0*/  IMAD.WIDE R6, R8, 0x4, R12.reuse ;  /* 0x0000000408067825 */ /* 0x100fe200078e020c */
[----:B------:R-:W-:Y:S02]  /*08f0*/  LOP3.LUT R19, R15, 0x1fffc00, RZ, 0xc0, !PT ;  /* 0x01fffc000f137812 */ /* 0x000fe400078ec0ff */
[----:B------:R0:W5:Y:S01]  /*0900*/  LDG.E.EL R15, desc[UR6][R4.64] ;  /* 0x00000006040f7981 */ /* 0x000162000c2e1900 */
[----:B------:R-:W-:Y:S01]  /*0910*/  IMAD.WIDE R8, R9, 0x4, R12 ;  /* 0x0000000409087825 */ /* 0x000fe200078e020c */
[----:B------:R-:W-:Y:S02]  /*0920*/  IADD3 R17, R17, -R19, RZ ;  /* 0x8000001311117210 */ /* 0x000fe40007ffe0ff */
[----:B------:R-:W5:Y:S01]  /*0930*/  LDG.E.EL R6, desc[UR6][R6.64] ;  /* 0x0000000606067981 */ /* 0x000f62000c2e1900 */
[----:B------:R-:W-:Y:S02]  /*0940*/  IMAD R25, R27, 0x80, R25 ;  /* 0x000000801b197824 */ /* 0x000fe400078e0219 */
[----:B------:R-:W-:Y:S01]  /*0950*/  IMAD R17, R17, 0x80, R23 ;  /* 0x0000008011117824 */ /* 0x000fe200078e0217 */
[----:B------:R-:W5:Y:S01]  /*0960*/  LDG.E.EL R8, desc[UR6][R8.64] ;  /* 0x0000000608087981 */ /* 0x000f62000c2e1900 */
[----:B0-----:R-:W-:-:S04]  /*0970*/  IMAD.WIDE R4, R25, 0x4, R12 ;  /* 0x0000000419047825 */ /* 0x001fc800078e020c */
[----:B------:R-:W-:Y:S02]  /*0980*/  IMAD.WIDE R12, R17, 0x4, R12 ;  /* 0x00000004110c7825 */ /* 0x000fe400078e020c */
[----:B------:R0:W5:Y:S04]  /*0990*/  LDG.E.EL R17, desc[UR6][R4.64] ;  /* 0x0000000604117981 */ /* 0x000168000c2e1900 */
[----:B------:R-:W5:Y:S01]  /*09a0*/  LDG.E.EL R12, desc[UR6][R12.64] ;  /* 0x000000060c0c7981 */ /* 0x000f62000c2e1900 */
[----:B------:R-:W1:Y:S01]  /*09b0*/  S2UR UR5, SR_CgaCtaId ;  /* 0x00000000000579c3 */ /* 0x000e620000008800 */
[----:B------:R-:W-:Y:S02]  /*09c0*/  UMOV UR4, 0x400 ;  /* 0x0000040000047882 */ /* 0x000fe40000000000 */
[----:B-1----:R-:W-:Y:S01]  /*09d0*/  UPRMT UR4, UR5, 0x654, UR4 ;  /* 0x0000065405047896 */ /* 0x002fe20008000004 */
[----:B---3--:R-:W-:-:S04]  /*09e0*/  FADD R19, R10, R11 ;  /* 0x0000000b0a137221 */ /* 0x008fc80000000000 */
[----:B--2---:R-:W-:-:S04]  /*09f0*/  FADD R19, R22, R19 ;  /* 0x0000001316137221 */ /* 0x004fc80000000000 */
[----:B----4-:R-:W-:Y:S02]  /*0a00*/  FADD R21, R26, R19 ;  /* 0x000000131a157221 */ /* 0x010fe40000000000 */
[----:B------:R-:W1:Y:S02]  /*0a10*/  S2R R19, SR_TID.X ;  /* 0x0000000000137919 */ /* 0x000e640000002100 */
[----:B------:R-:W-:-:S04]  /*0a20*/  FADD R21, R28, R21 ;  /* 0x000000151c157221 */ /* 0x000fc80000000000 */
[----:B-----5:R-:W-:-:S04]  /*0a30*/  FADD R21, R29, R21 ;  /* 0x000000151d157221 */ /* 0x020fc80000000000 */
[----:B------:R-:W-:-:S04]  /*0a40*/  FADD R21, R24, R21 ;  /* 0x0000001518157221 */ /* 0x000fc80000000000 */
[----:B------:R-:W-:-:S04]  /*0a50*/  FADD R21, R14, R21 ;  /* 0x000000150e157221 */ /* 0x000fc80000000000 */
[----:B------:R-:W-:-:S04]  /*0a60*/  FADD R21, R16, R21 ;  /* 0x0000001510157221 */ /* 0x000fc80000000000 */
[----:B------:R-:W-:-:S04]  /*0a70*/  FADD R21, R18, R21 ;  /* 0x0000001512157221 */ /* 0x000fc80000000000 */
[----:B0-----:R-:W-:Y:S01]  /*0a80*/  FADD R4, R20, R21 ;  /* 0x0000001514047221 */ /* 0x001fe20000000000 */
[----:B-1----:R-:W-:-:S03]  /*0a90*/  LOP3.LUT R7, R19, 0x1f, RZ, 0xc0, !PT ;  /* 0x0000001f13077812 */ /* 0x002fc600078ec0ff */
[----:B------:R-:W-:Y:S01]  /*0aa0*/  FADD R5, R15, R4 ;  /* 0x000000040f057221 */ /* 0x000fe20000000000 */
[----:B------:R-:W-:-:S03]  /*0ab0*/  SHF.R.U32.HI R4, RZ, 0x5, R19 ;  /* 0x00000005ff047819 */ /* 0x000fc60000011613 */
[----:B------:R-:W-:Y:S01]  /*0ac0*/  FADD R5, R6, R5 ;  /* 0x0000000506057221 */ /* 0x000fe20000000000 */
[----:B------:R-:W-:-:S03]  /*0ad0*/  SGXT.U32 R4, R4, 0x3 ;  /* 0x000000030404781a */ /* 0x000fc60000000000 */
[----:B------:R-:W-:Y:S01]  /*0ae0*/  FADD R5, R8, R5 ;  /* 0x0000000508057221 */ /* 0x000fe20000000000 */
[----:B------:R-:W-:Y:S01]  /*0af0*/  SHF.L.U32 R7, R7, 0x5, RZ ;  /* 0x0000000507077819 */ /* 0x000fe200000006ff */
[----:B------:R-:W-:Y:S02]  /*0b00*/  IMAD.SHL.U32 R9, R4, 0x4, RZ ;  /* 0x0000000404097824 */ /* 0x000fe400078e00ff */
[----:B------:R-:W-:-:S03]  /*0b10*/  FADD R5, R17, R5 ;  /* 0x0000000511057221 */ /* 0x000fc60000000000 */
[----:B------:R-:W-:Y:S01]  /*0b20*/  LOP3.LUT R9, R7, R9, RZ, 0xfc, !PT ;  /* 0x0000000907097212 */ /* 0x000fe200078efcff */
[----:B------:R-:W-:-:S05]  /*0b30*/  FADD R5, R12, R5 ;  /* 0x000000050c057221 */ /* 0x000fca0000000000 */
[----:B------:R-:W-:Y:S01]  /*0b40*/  STS [R9+UR4], R5 ;  /* 0x0000000509007988 */ /* 0x000fe20008000804 */
[----:B------:R-:W-:Y:S01]  /*0b50*/  BAR.SYNC.DEFER_BLOCKING 0x0 ;  /* 0x0000000000007b1d */ /* 0x000fe20000010000 */
[C---:B------:R-:W-:Y:S02]  /*0b60*/  ISETP.GE.AND P1, PT, R19.reuse, 0x100, PT ;  /* 0x000001001300780c */ /* 0x040fe40003f26270 */
[----:B------:R-:W-:-:S11]  /*0b70*/  LEA R13, R19, UR4, 0x2 ;  /* 0x00000004130d7c11 */ /* 0x000fd6000f8e10ff */
[----:B------:R-:W0:Y:S04]  /*0b80*/  @!P1 LDS R2, [R13] ;  /* 0x000000000d029984 */ /* 0x000e280000000800 */
[----:B0-----:R-:W0:Y:S02]  /*0b90*/  SHFL.BFLY PT, R21, R2, 0x4, 0x1f ;  /* 0x0c801f0002157f89 */ /* 0x001e2400000e0000 */
[----:B0-----:R-:W-:-:S05]  /*0ba0*/  FADD R21, R2, R21 ;  /* 0x0000001502157221 */ /* 0x001fca0000000000 */
[----:B------:R-:W0:Y:S01]  /*0bb0*/  SHFL.BFLY PT, R23, R21, 0x2, 0x1f ;  /* 0x0c401f0015177f89 */ /* 0x000e2200000e0000 */
[----:B------:R-:W-:Y:S01]  /*0bc0*/  LOP3.LUT P0, RZ, R19, 0x7, RZ, 0xc0, !PT ;  /* 0x0000000713ff7812 */ /* 0x000fe2000780c0ff */
[----:B0-----:R-:W-:-:S05]  /*0bd0*/  FADD R23, R21, R23 ;  /* 0x0000001715177221 */ /* 0x001fca0000000000 */
[----:B------:R-:W0:Y:S01]  /*0be0*/  SHFL.BFLY PT, R25, R23, 0x1, 0x1f ;  /* 0x0c201f0017197f89 */ /* 0x000e2200000e0000 */
[----:B------:R-:W-:Y:S01]  /*0bf0*/  ISETP.LT.AND P0, PT, R19, 0x100, !P0 ;  /* 0x000001001300780c */ /* 0x000fe20004701270 */
[----:B0-----:R-:W-:-:S12]  /*0c00*/  FADD R25, R23, R25 ;  /* 0x0000001917197221 */ /* 0x001fd80000000000 */
[----:B------:R-:W-:Y:S01]  /*0c10*/  @P0 STS [R13], R25 ;  /* 0x000000190d000388 */ /* 0x000fe20000000800 */
[----:B------:R-:W-:Y:S06]  /*0c20*/  BAR.SYNC.DEFER_BLOCKING 0x0 ;  /* 0x0000000000007b1d */ /* 0x000fec0000010000 */
[----:B------:R-:W0:Y:S02]  /*0c30*/  LDS R5, [R7+UR4] ;  /* 0x0000000407057984 */ /* 0x000e240008000800 */
[----:B------:R-:W-:Y:S01]  /*0c40*/  BAR.SYNC.DEFER_BLOCKING 0x0 ;  /* 0x0000000000007b1d */ /* 0x000fe20000010000 */
[----:B0-----:R-:W-:-:S04]  /*0c50*/  FMUL R5, R5, 0.0078125 ;  /* 0x3c00000005057820 */ /* 0x001fc80000400000 */
[--C-:B------:R-:W-:Y:S01]  /*0c60*/  FADD R11, R11, -R5.reuse ;  /* 0x800000050b0b7221 */ /* 0x100fe20000000000 */
[----:B------:R-:W-:-:S03]  /*0c70*/  FADD R10, R10, -R5 ;  /* 0x800000050a0a7221 */ /* 0x000fc60000000000 */
[----:B------:R-:W-:Y:S01]  /*0c80*/  FMUL R11, R11, R11 ;  /* 0x0000000b0b0b7220 */ /* 0x000fe20000400000 */
[----:B------:R-:W-:-:S03]  /*0c90*/  FADD R22, R22, -R5 ;  /* 0x8000000516167221 */ /* 0x000fc60000000000 */
[----:B------:R-:W-:Y:S01]  /*0ca0*/  FFMA R11, R10, R10, R11 ;  /* 0x0000000a0a0b7223 */ /* 0x000fe2000000000b */
        /* <DEDUP_REMOVED lines=24> */
[----:B------:R-:W-:Y:S01]  /*0e30*/  FADD R12, R12, -R5 ;  /* 0x800000050c0c7221 */ /* 0x000fe20000000000 */
[----:B------:R-:W0:Y:S02]  /*0e40*/  LDC.64 R14, c[0x0][0x228] ;  /* 0x00008a00ff0e7b82 */ /* 0x000e240000000a00 */
[----:B------:R-:W-:-:S04]  /*0e50*/  FFMA R17, R17, R17, R8 ;  /* 0x0000001111117223 */ /* 0x000fc80000000008 */
[----:B------:R-:W-:-:S05]  /*0e60*/  FFMA R12, R12, R12, R17 ;  /* 0x0000000c0c0c7223 */ /* 0x000fca0000000011 */
[----:B------:R1:W-:Y:S01]  /*0e70*/  STS [R9+UR4], R12 ;  /* 0x0000000c09007988 */ /* 0x0003e20008000804 */
[----:B------:R-:W-:Y:S08]  /*0e80*/  BAR.SYNC.DEFER_BLOCKING 0x0 ;  /* 0x0000000000007b1d */ /* 0x000ff00000010000 */
[----:B-1----:R-:W1:Y:S01]  /*0e90*/  LDC.64 R8, c[0x0][0x218] ;  /* 0x00008600ff087b82 */ /* 0x002e620000000a00 */
[----:B------:R-:W2:Y:S04]  /*0ea0*/  @!P1 LDS R3, [R13] ;  /* 0x000000000d039984 */ /* 0x000ea80000000800 */
[----:B--2---:R-:W2:Y:S02]  /*0eb0*/  SHFL.BFLY PT, R2, R3, 0x4, 0x1f ;  /* 0x0c801f0003027f89 */ /* 0x004ea400000e0000 */
[----:B--2---:R-:W-:-:S05]  /*0ec0*/  FADD R2, R3, R2 ;  /* 0x0000000203027221 */ /* 0x004fca0000000000 */
[----:B------:R-:W2:Y:S02]  /*0ed0*/  SHFL.BFLY PT, R11, R2, 0x2, 0x1f ;  /* 0x0c401f00020b7f89 */ /* 0x000ea400000e0000 */
[----:B--2---:R-:W-:-:S05]  /*0ee0*/  FADD R6, R2, R11 ;  /* 0x0000000b02067221 */ /* 0x004fca0000000000 */
[----:B------:R-:W2:Y:S02]  /*0ef0*/  SHFL.BFLY PT, R11, R6, 0x1, 0x1f ;  /* 0x0c201f00060b7f89 */ /* 0x000ea400000e0000 */
[----:B--2---:R-:W-:Y:S02]  /*0f00*/  FADD R16, R6, R11 ;  /* 0x0000000b06107221 */ /* 0x004fe40000000000 */
[----:B------:R-:W2:Y:S03]  /*0f10*/  LDC.64 R10, c[0x0][0x220] ;  /* 0x00008800ff0a7b82 */ /* 0x000ea60000000a00 */
[----:B------:R-:W-:Y:S05]  /*0f20*/  @P0 STS [R13], R16 ;  /* 0x000000100d000388 */ /* 0x000fea0000000800 */
[----:B------:R-:W-:Y:S06]  /*0f30*/  BAR.SYNC.DEFER_BLOCKING 0x0 ;  /* 0x0000000000007b1d */ /* 0x000fec0000010000 */
[----:B------:R-:W3:Y:S01]  /*0f40*/  LDS R7, [R7+UR4] ;  /* 0x0000000407077984 */ /* 0x000ee20008000800 */
[----:B------:R-:W-:Y:S01]  /*0f50*/  ISETP.NE.AND P0, PT, R4, RZ, PT ;  /* 0x000000ff0400720c */ /* 0x000fe20003f05270 */
[----:B-1----:R-:W-:-:S04]  /*0f60*/  IMAD.WIDE R2, R0, 0x4, R8 ;  /* 0x0000000400027825 */ /* 0x002fc800078e0208 */
[----:B--2---:R-:W-:-:S04]  /*0f70*/  IMAD.WIDE R8, R0, 0x4, R10 ;  /* 0x0000000400087825 */ /* 0x004fc800078e020a */
[----:B0-----:R-:W-:-:S04]  /*0f80*/  IMAD.WIDE R10, R0, 0x4, R14 ;  /* 0x00000004000a7825 */ /* 0x001fc800078e020e */
[----:B------:R0:W-:Y:S04]  /*0f90*/  @!P0 STG.E desc[UR6][R2.64], R5 ;  /* 0x0000000502008986 */ /* 0x0001e8000c101906 */
[----:B---3--:R0:W-:Y:S02]  /*0fa0*/  @!P0 STG.E desc[UR6][R8.64], R7 ;  /* 0x0000000708008986 */ /* 0x0081e4000c101906 */
[----:B0-----:R-:W-:Y:S05]  /*0fb0*/  @P0 EXIT ;  /* 0x000000000000094d */ /* 0x001fea0003800000 */
[----:B0-----:R-:W-:-:S07]  /*0fc0*/  HFMA2.MMA R3, -RZ, RZ, 3.5, 0 ;  /* 0x43000000ff037435 */ /* 0x001fce00000001ff */
[----:B------:R-:W-:Y:S01]  /*0fd0*/  STG.E desc[UR6][R10.64], R3 ;  /* 0x000000030a007986 */ /* 0x000fe2000c101906 */
[----:B------:R-:W-:Y:S05]  /*0fe0*/  EXIT ;  /* 0x000000000000794d */ /* 0x000fea0003800000 */
.L_x_0:
[----:B------:R-:W-:-:S00]  /*0ff0*/  BRA `(.L_x_0) ;  /* 0xfffffffc00fc7947 */ /* 0x000fc0000383ffff */
[----:B------:R-:W-:-:S00]  /*1000*/  NOP ;  /* 0x0000000000007918 */ /* 0x000fc00000000000 */
[----:B------:R-:W-:-:S00]  /*1010*/  NOP ;  /* 0x0000000000007918 */ /* 0x000fc00000000000 */
[----:B------:R-:W-:-:S00]  /*1020*/  NOP ;  /* 0x0000000000007918 */ /* 0x000fc00000000000 */
[----:B------:R-:W-:-:S00]  /*1030*/  NOP ;  /* 0x0000000000007918 */ /* 0x000fc00000000000 */
[----:B------:R-:W-:-:S00]  /*1040*/  NOP ;  /* 0x0000000000007918 */ /* 0x000fc00000000000 */
[----:B------:R-:W-:-:S00]  /*1050*/  NOP ;  /* 0x0000000000007918 */ /* 0x000fc00000000000 */
[----:B------:R-:W-:-:S00]  /*1060*/  NOP ;  /* 0x0000000000007918 */ /* 0x000fc00000000000 */
[----:B------:R-:W-:-:S00]  /*1070*/  NOP ;  /* 0x0000000000007918 */ /* 0x000fc00000000000 */
.L_x_1:


//--------------------- .nv.shared.triton_per_fused_native_group_norm_15 --------------------------
	.section	.nv.shared.triton_per_fused_native_group_norm_15,"aw",@nobits
	.sectionflags	@""
	.align	16
	.zero		1024


//--------------------- .nv.constant0.triton_per_fused_native_group_norm_15 --------------------------
	.section	.nv.constant0.triton_per_fused_native_group_norm_15,"a",@progbits
	.sectionflags	@""
	.align	4
.nv.constant0.triton_per_fused_native_group_norm_15:
	.zero		568
